	.headerflags	@"EF_CUDA_TEXMODE_UNIFIED EF_CUDA_64BIT_ADDRESS EF_CUDA_ACCELERATORS EF_CUDA_SM90 EF_CUDA_VIRTUAL_SM(EF_CUDA_SM90)"
	.elftype	@"ET_EXEC"


//--------------------- .nv.info                  --------------------------
	.section	.nv.info,"",@"SHT_CUDA_INFO"
	.align	4


	//----- nvinfo : EIATTR_REGCOUNT
	.align		4
        /*0000*/ 	.byte	0x04, 0x2f
        /*0002*/ 	.short	(.L_3 - .L_2)
	.align		4
.L_2:
        /*0004*/ 	.word	index@(triton_poi_fused__native_batch_norm_legit_no_training_18)
        /*0008*/ 	.word	0x00000016


	//----- nvinfo : EIATTR_MIN_STACK_SIZE
	.align		4
.L_3:
        /*000c*/ 	.byte	0x04, 0x12
        /*000e*/ 	.short	(.L_5 - .L_4)
	.align		4
.L_4:
        /*0010*/ 	.word	index@(triton_poi_fused__native_batch_norm_legit_no_training_18)
        /*0014*/ 	.word	0x00000000


	//----- nvinfo : EIATTR_FRAME_SIZE
	.align		4
.L_5:
        /*0018*/ 	.byte	0x04, 0x11
        /*001a*/ 	.short	(.L_7 - .L_6)
	.align		4
.L_6:
        /*001c*/ 	.word	index@(triton_poi_fused__native_batch_norm_legit_no_training_18)
        /*0020*/ 	.word	0x00000000


	//----- nvinfo : EIATTR_MIN_STACK_SIZE
	.align		4
.L_7:
        /*0024*/ 	.byte	0x04, 0x12
        /*0026*/ 	.short	(.L_9 - .L_8)
	.align		4
.L_8:
        /*0028*/ 	.word	index@(triton_poi_fused__native_batch_norm_legit_no_training_18)
        /*002c*/ 	.word	0x00000000
.L_9:


//--------------------- .nv.info.triton_poi_fused__native_batch_norm_legit_no_training_18 --------------------------
	.section	.nv.info.triton_poi_fused__native_batch_norm_legit_no_training_18,"",@"SHT_CUDA_INFO"
	.sectionflags	@""
	.align	4


	//----- nvinfo : EIATTR_CUDA_API_VERSION
	.align		4
        /*0000*/ 	.byte	0x04, 0x37
        /*0002*/ 	.short	(.L_11 - .L_10)
.L_10:
        /*0004*/ 	.word	0x0000007c


	//----- nvinfo : EIATTR_KPARAM_INFO
	.align		4
.L_11:
        /*0008*/ 	.byte	0x04, 0x17
        /*000a*/ 	.short	(.L_13 - .L_12)
.L_12:
        /*000c*/ 	.word	0x00000000
        /*0010*/ 	.short	0x0006
        /*0012*/ 	.short	0x0030
        /*0014*/ 	.byte	0x00, 0xf0, 0x11, 0x00


	//----- nvinfo : EIATTR_KPARAM_INFO
	.align		4
.L_13:
        /*0018*/ 	.byte	0x04, 0x17
        /*001a*/ 	.short	(.L_15 - .L_14)
.L_14:
        /*001c*/ 	.word	0x00000000
        /*0020*/ 	.short	0x0005
        /*0022*/ 	.short	0x0028
        /*0024*/ 	.byte	0x00, 0xf4, 0x21, 0x00


	//----- nvinfo : EIATTR_KPARAM_INFO
	.align		4
.L_15:
        /*0028*/ 	.byte	0x04, 0x17
        /*002a*/ 	.short	(.L_17 - .L_16)
.L_16:
        /*002c*/ 	.word	0x00000000
        /*0030*/ 	.short	0x0004
        /*0032*/ 	.short	0x0020
        /*0034*/ 	.byte	0x00, 0xf4, 0x21, 0x00


	//----- nvinfo : EIATTR_KPARAM_INFO
	.align		4
.L_17:
        /*0038*/ 	.byte	0x04, 0x17
        /*003a*/ 	.short	(.L_19 - .L_18)
.L_18:
        /*003c*/ 	.word	0x00000000
        /*0040*/ 	.short	0x0003
        /*0042*/ 	.short	0x0018
        /*0044*/ 	.byte	0x00, 0xf4, 0x21, 0x00


	//----- nvinfo : EIATTR_KPARAM_INFO
	.align		4
.L_19:
        /*0048*/ 	.byte	0x04, 0x17
        /*004a*/ 	.short	(.L_21 - .L_20)
.L_20:
        /*004c*/ 	.word	0x00000000
        /*0050*/ 	.short	0x0002
        /*0052*/ 	.short	0x0010
        /*0054*/ 	.byte	0x00, 0xf4, 0x21, 0x00


	//----- nvinfo : EIATTR_KPARAM_INFO
	.align		4
.L_21:
        /*0058*/ 	.byte	0x04, 0x17
        /*005a*/ 	.short	(.L_23 - .L_22)
.L_22:
        /*005c*/ 	.word	0x00000000
        /*0060*/ 	.short	0x0001
        /*0062*/ 	.short	0x0008
        /*0064*/ 	.byte	0x00, 0xf4, 0x21, 0x00


	//----- nvinfo : EIATTR_KPARAM_INFO
	.align		4
.L_23:
        /*0068*/ 	.byte	0x04, 0x17
        /*006a*/ 	.short	(.L_25 - .L_24)
.L_24:
        /*006c*/ 	.word	0x00000000
        /*0070*/ 	.short	0x0000
        /*0072*/ 	.short	0x0000
        /*0074*/ 	.byte	0x00, 0xf4, 0x21, 0x00


	//----- nvinfo : EIATTR_SPARSE_MMA_MASK
	.align		4
.L_25:
        /*0078*/ 	.byte	0x03, 0x50
        /*007a*/ 	.short	0x0000


	//----- nvinfo : EIATTR_MAXREG_COUNT
	.align		4
        /*007c*/ 	.byte	0x03, 0x1b
        /*007e*/ 	.short	0x00ff


	//----- nvinfo : EIATTR_EXIT_INSTR_OFFSETS
	.align		4
        /*0080*/ 	.byte	0x04, 0x1c
        /*0082*/ 	.short	(.L_27 - .L_26)


	//   ....[0]....
.L_26:
        /*0084*/ 	.word	0x000003d0


	//   ....[1]....
        /*0088*/ 	.word	0x000003f0


	//----- nvinfo : EIATTR_REQNTID
	.align		4
.L_27:
        /*008c*/ 	.byte	0x04, 0x10
        /*008e*/ 	.short	(.L_29 - .L_28)
.L_28:
        /*0090*/ 	.word	0x00000080
        /*0094*/ 	.word	0x00000001
        /*0098*/ 	.word	0x00000001


	//----- nvinfo : EIATTR_CBANK_PARAM_SIZE
	.align		4
.L_29:
        /*009c*/ 	.byte	0x03, 0x19
        /*009e*/ 	.short	0x0034


	//----- nvinfo : EIATTR_PARAM_CBANK
	.align		4
        /*00a0*/ 	.byte	0x04, 0x0a
        /*00a2*/ 	.short	(.L_31 - .L_30)
	.align		4
.L_30:
        /*00a4*/ 	.word	index@(.nv.constant0.triton_poi_fused__native_batch_norm_legit_no_training_18)
        /*00a8*/ 	.short	0x0210
        /*00aa*/ 	.short	0x0034


	//----- nvinfo : EIATTR_SW_WAR
	.align		4
.L_31:
        /*00ac*/ 	.byte	0x04, 0x36
        /*00ae*/ 	.short	(.L_33 - .L_32)
.L_32:
        /*00b0*/ 	.word	0x00000008
.L_33:


//--------------------- .nv.callgraph             --------------------------
	.section	.nv.callgraph,"",@"SHT_CUDA_CALLGRAPH"
	.align	4
	.sectionentsize	8
	.align		4
        /*0000*/ 	.word	0x00000000
	.align		4
        /*0004*/ 	.word	0xffffffff
	.align		4
        /*0008*/ 	.word	0x00000000
	.align		4
        /*000c*/ 	.word	0xfffffffe
	.align		4
        /*0010*/ 	.word	0x00000000
	.align		4
        /*0014*/ 	.word	0xfffffffd
	.align		4
        /*0018*/ 	.word	0x00000000
	.align		4
        /*001c*/ 	.word	0xfffffffc


//--------------------- .nv.constant4             --------------------------
	.section	.nv.constant4,"a",@progbits
	.align	8
	.align		8
.nv.constant4:
        /*0000*/ 	.dword	_$_str
	.align		8
        /*0008*/ 	.dword	_$_str_$_2


//--------------------- .text.triton_poi_fused__native_batch_norm_legit_no_training_18 --------------------------
	.section	.text.triton_poi_fused__native_batch_norm_legit_no_training_18,"ax",@progbits
	.align	128
        .global         triton_poi_fused__native_batch_norm_legit_no_training_18
        .type           triton_poi_fused__native_batch_norm_legit_no_training_18,@function
        .size           triton_poi_fused__native_batch_norm_legit_no_training_18,(.L_x_1 - triton_poi_fused__native_batch_norm_legit_no_training_18)
        .other          triton_poi_fused__native_batch_norm_legit_no_training_18,@"STO_CUDA_ENTRY STV_DEFAULT"
triton_poi_fused__native_batch_norm_legit_no_training_18:
.text.triton_poi_fused__native_batch_norm_legit_no_training_18:
[----:B------:R-:W0:Y:S01]  /*0000*/  LDC R1, c[0x0][0x28] ;  /* 0x00000a00ff017b82 */ /* 0x000e220000000800 */
[----:B------:R-:W1:Y:S07]  /*0010*/  S2R R0, SR_TID.X ;  /* 0x0000000000007919 */ /* 0x000e6e0000002100 */
[----:B------:R-:W2:Y:S01]  /*0020*/  LDC.64 R8, c[0x0][0x220] ;  /* 0x00008800ff087b82 */ /* 0x000ea20000000a00 */
[----:B------:R-:W-:Y:S01]  /*0030*/  ULDC.64 UR4, c[0x0][0x208] ;  /* 0x0000820000047ab9 */ /* 0x000fe20000000a00 */
[----:B------:R-:W3:Y:S06]  /*0040*/  S2R R3, SR_CTAID.X ;  /* 0x0000000000037919 */ /* 0x000eec0000002500 */
[----:B------:R-:W4:Y:S08]  /*0050*/  LDC.64 R12, c[0x0][0x210] ;  /* 0x00008400ff0c7b82 */ /* 0x000f300000000a00 */
[----:B------:R-:W5:Y:S08]  /*0060*/  LDC.64 R14, c[0x0][0x218] ;  /* 0x00008600ff0e7b82 */ /* 0x000f700000000a00 */
[----:B------:R-:W5:Y:S01]  /*0070*/  LDC.64 R16, c[0x0][0x228] ;  /* 0x00008a00ff107b82 */ /* 0x000f620000000a00 */
[----:B-1----:R-:W-:-:S07]  /*0080*/  SHF.L.U32 R0, R0, 0x1, RZ ;  /* 0x0000000100007819 */ /* 0x002fce00000006ff */
[----:B------:R-:W1:Y:S01]  /*0090*/  LDC.64 R18, c[0x0][0x230] ;  /* 0x00008c00ff127b82 */ /* 0x000e620000000a00 */
[----:B------:R-:W-:-:S04]  /*00a0*/  LOP3.LUT R0, R0, 0xfe, RZ, 0xc0, !PT ;  /* 0x000000fe00007812 */ /* 0x000fc800078ec0ff */
[----:B---3--:R-:W-:-:S04]  /*00b0*/  LEA R0, R3, R0, 0x8 ;  /* 0x0000000003007211 */ /* 0x008fc800078e40ff */
[C---:B------:R-:W-:Y:S01]  /*00c0*/  ISETP.GE.AND P4, PT, R0.reuse, 0x4980, PT ;  /* 0x000049800000780c */ /* 0x040fe20003f86270 */
[----:B------:R-:W-:-:S05]  /*00d0*/  IMAD.HI R2, R0, 0x2aaaaaab, RZ ;  /* 0x2aaaaaab00027827 */ /* 0x000fca00078e02ff */
[----:B------:R-:W-:-:S04]  /*00e0*/  SHF.R.U32.HI R3, RZ, 0x1f, R2 ;  /* 0x0000001fff037819 */ /* 0x000fc80000011602 */
[----:B------:R-:W-:-:S05]  /*00f0*/  LEA.HI R3, R2, R3, RZ, 0x1c ;  /* 0x0000000302037211 */ /* 0x000fca00078fe0ff */
[----:B------:R-:W-:Y:S01]  /*0100*/  IMAD R11, R3, -0x60, R0 ;  /* 0xffffffa0030b7824 */ /* 0x000fe200078e0200 */
[----:B------:R-:W-:-:S03]  /*0110*/  CS2R R2, SRZ ;  /* 0x0000000000027805 */ /* 0x000fc6000001ff00 */
[----:B--2---:R-:W-:-:S05]  /*0120*/  IMAD.WIDE R8, R11, 0x4, R8 ;  /* 0x000000040b087825 */ /* 0x004fca00078e0208 */
[----:B------:R2:W3:Y:S01]  /*0130*/  @!P4 LDG.E.EL.64 R2, desc[UR4][R8.64] ;  /* 0x000000040802c981 */ /* 0x0004e2000c2e1b00 */
[----:B------:R-:W-:Y:S02]  /*0140*/  CS2R R4, SRZ ;  /* 0x0000000000047805 */ /* 0x000fe4000001ff00 */
[----:B------:R-:W-:Y:S01]  /*0150*/  CS2R R6, SRZ ;  /* 0x0000000000067805 */ /* 0x000fe2000001ff00 */
[----:B----4-:R-:W-:-:S04]  /*0160*/  IMAD.WIDE R12, R0, 0x4, R12 ;  /* 0x00000004000c7825 */ /* 0x010fc800078e020c */
[C---:B-----5:R-:W-:Y:S01]  /*0170*/  IMAD.WIDE R14, R11.reuse, 0x4, R14 ;  /* 0x000000040b0e7825 */ /* 0x060fe200078e020e */
[----:B------:R-:W4:Y:S04]  /*0180*/  @!P4 LDG.E.64 R4, desc[UR4][R12.64] ;  /* 0x000000040c04c981 */ /* 0x000f28000c1e1b00 */
[----:B------:R5:W4:Y:S01]  /*0190*/  @!P4 LDG.E.EL.64 R6, desc[UR4][R14.64] ;  /* 0x000000040e06c981 */ /* 0x000b22000c2e1b00 */
[----:B0-----:R-:W-:Y:S01]  /*01a0*/  IMAD.WIDE R16, R11, 0x4, R16 ;  /* 0x000000040b107825 */ /* 0x001fe200078e0210 */
[----:B--2---:R-:W-:-:S03]  /*01b0*/  CS2R R8, SRZ ;  /* 0x0000000000087805 */ /* 0x004fc6000001ff00 */
[----:B-1----:R-:W-:Y:S01]  /*01c0*/  IMAD.WIDE R18, R11, 0x4, R18 ;  /* 0x000000040b127825 */ /* 0x002fe200078e0212 */
[----:B------:R-:W-:-:S04]  /*01d0*/  CS2R R10, SRZ ;  /* 0x00000000000a7805 */ /* 0x000fc8000001ff00 */
[----:B------:R-:W2:Y:S04]  /*01e0*/  @!P4 LDG.E.EL.64 R8, desc[UR4][R18.64] ;  /* 0x000000041208c981 */ /* 0x000ea8000c2e1b00 */
[----:B------:R-:W2:Y:S01]  /*01f0*/  @!P4 LDG.E.EL.64 R10, desc[UR4][R16.64] ;  /* 0x00000004100ac981 */ /* 0x000ea2000c2e1b00 */
[----:B-----5:R-:W-:Y:S01]  /*0200*/  HFMA2.MMA R15, -RZ, RZ, 1.625, 0 ;  /* 0x3e800000ff0f7435 */ /* 0x020fe200000001ff */
[----:B---3--:R-:W-:Y:S01]  /*0210*/  FADD R2, R2, 9.9999997473787516356e-06 ;  /* 0x3727c5ac02027421 */ /* 0x008fe20000000000 */
[----:B------:R-:W-:-:S03]  /*0220*/  FADD R12, R3, 9.9999997473787516356e-06 ;  /* 0x3727c5ac030c7421 */ /* 0x000fc60000000000 */
[----:B------:R0:W1:Y:S08]  /*0230*/  MUFU.SQRT R13, R2 ;  /* 0x00000002000d7308 */ /* 0x0000700000002000 */
[----:B------:R-:W3:Y:S01]  /*0240*/  MUFU.SQRT R14, R12 ;  /* 0x0000000c000e7308 */ /* 0x000ee20000002000 */
[----:B0-----:R-:W0:Y:S01]  /*0250*/  LDC.64 R2, c[0x0][0x238] ;  /* 0x00008e00ff027b82 */ /* 0x001e220000000a00 */
[----:B-1----:R-:W-:-:S02]  /*0260*/  FSETP.GT.AND P0, PT, R13, 8.50705917302346158658e+37, PT ;  /* 0x7e8000000d00780b */ /* 0x002fc40003f04000 */
[----:B------:R-:W-:Y:S02]  /*0270*/  FSETP.GEU.AND P2, PT, R13, 1.175494350822287508e-38, PT ;  /* 0x008000000d00780b */ /* 0x000fe40003f4e000 */
[C---:B---3--:R-:W-:Y:S02]  /*0280*/  FSETP.GT.AND P1, PT, R14.reuse, 8.50705917302346158658e+37, PT ;  /* 0x7e8000000e00780b */ /* 0x048fe40003f24000 */
[----:B------:R-:W-:-:S07]  /*0290*/  FSETP.GEU.AND P3, PT, R14, 1.175494350822287508e-38, PT ;  /* 0x008000000e00780b */ /* 0x000fce0003f6e000 */
[----:B------:R-:W-:-:S04]  /*02a0*/  @P0 FMUL R13, R13, 0.25 ;  /* 0x3e8000000d0d0820 */ /* 0x000fc80000400000 */
[----:B------:R-:W-:Y:S01]  /*02b0*/  @!P2 FMUL R13, R13, 16777216 ;  /* 0x4b8000000d0da820 */ /* 0x000fe20000400000 */
[----:B------:R-:W-:-:S04]  /*02c0*/  @P1 FMUL R14, R14, 0.25 ;  /* 0x3e8000000e0e1820 */ /* 0x000fc80000400000 */
[----:B------:R-:W-:Y:S01]  /*02d0*/  @!P3 FMUL R14, R14, 16777216 ;  /* 0x4b8000000e0eb820 */ /* 0x000fe20000400000 */
[----:B------:R-:W1:Y:S01]  /*02e0*/  MUFU.RCP R13, R13 ;  /* 0x0000000d000d7308 */ /* 0x000e620000001000 */
[----:B------:R-:W-:-:S07]  /*02f0*/  FSEL R12, R15, 1, P0 ;  /* 0x3f8000000f0c7808 */ /* 0x000fce0000000000 */
[----:B------:R-:W3:Y:S01]  /*0300*/  MUFU.RCP R14, R14 ;  /* 0x0000000e000e7308 */ /* 0x000ee20000001000 */
[----:B------:R-:W-:Y:S01]  /*0310*/  FSEL R15, R15, 1, P1 ;  /* 0x3f8000000f0f7808 */ /* 0x000fe20000800000 */
[----:B------:R-:W-:Y:S01]  /*0320*/  @!P2 FMUL R12, R12, 16777216 ;  /* 0x4b8000000c0ca820 */ /* 0x000fe20000400000 */
[----:B----4-:R-:W-:-:S03]  /*0330*/  FADD R4, -R6, R4 ;  /* 0x0000000406047221 */ /* 0x010fc60000000100 */
[----:B------:R-:W-:Y:S01]  /*0340*/  @!P3 FMUL R15, R15, 16777216 ;  /* 0x4b8000000f0fb820 */ /* 0x000fe20000400000 */
[----:B------:R-:W-:Y:S01]  /*0350*/  FADD R5, -R7, R5 ;  /* 0x0000000507057221 */ /* 0x000fe20000000100 */
[----:B-1----:R-:W-:Y:S02]  /*0360*/  FMUL R13, R13, R12 ;  /* 0x0000000c0d0d7220 */ /* 0x002fe40000400000 */
[----:B---3--:R-:W-:Y:S02]  /*0370*/  FMUL R6, R14, R15 ;  /* 0x0000000f0e067220 */ /* 0x008fe40000400000 */
[----:B------:R-:W-:Y:S02]  /*0380*/  FMUL R13, R4, R13 ;  /* 0x0000000d040d7220 */ /* 0x000fe40000400000 */
[----:B------:R-:W-:Y:S01]  /*0390*/  FMUL R6, R5, R6 ;  /* 0x0000000605067220 */ /* 0x000fe20000400000 */
[----:B0-----:R-:W-:-:S04]  /*03a0*/  IMAD.WIDE R2, R0, 0x4, R2 ;  /* 0x0000000400027825 */ /* 0x001fc800078e0202 */
[----:B--2---:R-:W-:Y:S01]  /*03b0*/  FFMA R8, R13, R10, R8 ;  /* 0x0000000a0d087223 */ /* 0x004fe20000000008 */
[----:B------:R-:W-:Y:S01]  /*03c0*/  FFMA R9, R6, R11, R9 ;  /* 0x0000000b06097223 */ /* 0x000fe20000000009 */
[----:B------:R-:W-:Y:S06]  /*03d0*/  @P4 EXIT ;  /* 0x000000000000494d */ /* 0x000fec0003800000 */
[----:B------:R-:W-:Y:S01]  /*03e0*/  STG.E.64 desc[UR4][R2.64], R8 ;  /* 0x0000000802007986 */ /* 0x000fe2000c101b04 */
[----:B------:R-:W-:Y:S05]  /*03f0*/  EXIT ;  /* 0x000000000000794d */ /* 0x000fea0003800000 */
.L_x_0:
[----:B------:R-:W-:-:S00]  /*0400*/  BRA `(.L_x_0) ;  /* 0xfffffffc00fc7947 */ /* 0x000fc0000383ffff */
[----:B------:R-:W-:-:S00]  /*0410*/  NOP ;  /* 0x0000000000007918 */ /* 0x000fc00000000000 */
        /* <DEDUP_REMOVED lines=14> */
.L_x_1:


//--------------------- .nv.global.init           --------------------------
	.section	.nv.global.init,"aw",@progbits
.nv.global.init:
	.type		_$_str,@object
	.size		_$_str,(_$_str_$_2 - _$_str)
_$_str:
        /*0000*/ 	.byte	0x5f, 0x5f, 0x43, 0x55, 0x44, 0x41, 0x5f, 0x46, 0x54, 0x5a, 0x00
	.type		_$_str_$_2,@object
	.size		_$_str_$_2,(.L_1 - _$_str_$_2)
_$_str_$_2:
        /*000b*/ 	.byte	0x5f, 0x5f, 0x43, 0x55, 0x44, 0x41, 0x5f, 0x50, 0x52, 0x45, 0x43, 0x5f, 0x53, 0x51, 0x52, 0x54
        /*001b*/ 	.byte	0x00
.L_1:


//--------------------- .nv.constant0.triton_poi_fused__native_batch_norm_legit_no_training_18 --------------------------
	.section	.nv.constant0.triton_poi_fused__native_batch_norm_legit_no_training_18,"a",@progbits
	.sectionflags	@""
	.align	4
.nv.constant0.triton_poi_fused__native_batch_norm_legit_no_training_18:
	.zero		580
